//
// Generated by NVIDIA NVVM Compiler
//
// Compiler Build ID: CL-36424714
// Cuda compilation tools, release 13.0, V13.0.88
// Based on NVVM 20.0.0
//

.version 9.0
.target sm_100
.address_size 64

	// .globl	_Z10vectMatMulPiS_S_i

.visible .entry _Z10vectMatMulPiS_S_i(
	.param .u64 .ptr .align 1 _Z10vectMatMulPiS_S_i_param_0,
	.param .u64 .ptr .align 1 _Z10vectMatMulPiS_S_i_param_1,
	.param .u64 .ptr .align 1 _Z10vectMatMulPiS_S_i_param_2,
	.param .u32 _Z10vectMatMulPiS_S_i_param_3
)
{
	.reg .pred 	%p<2>;
	.reg .b32 	%r<35>;
	.reg .b64 	%rd<11>;

	ld.param.u64 	%rd1, [_Z10vectMatMulPiS_S_i_param_0];
	ld.param.u64 	%rd2, [_Z10vectMatMulPiS_S_i_param_1];
	ld.param.u64 	%rd3, [_Z10vectMatMulPiS_S_i_param_2];
	ld.param.u32 	%r2, [_Z10vectMatMulPiS_S_i_param_3];
	mov.u32 	%r1, %tid.x;
	setp.ge.s32 	%p1, %r1, %r2;
	@%p1 bra 	$L__BB0_2;
	cvta.to.global.u64 	%rd4, %rd1;
	cvta.to.global.u64 	%rd5, %rd2;
	cvta.to.global.u64 	%rd6, %rd3;
	mul.wide.u32 	%rd7, %r1, 4;
	add.s64 	%rd8, %rd6, %rd7;
	mul.lo.s32 	%r3, %r2, %r1;
	ld.global.u32 	%r4, [%rd8];
	ld.global.u32 	%r5, [%rd4];
	mul.wide.u32 	%rd9, %r3, 4;
	add.s64 	%rd10, %rd5, %rd9;
	ld.global.u32 	%r6, [%rd10];
	mad.lo.s32 	%r7, %r6, %r5, %r4;
	st.global.u32 	[%rd8], %r7;
	ld.global.u32 	%r8, [%rd4+4];
	ld.global.u32 	%r9, [%rd10+4];
	mad.lo.s32 	%r10, %r9, %r8, %r7;
	st.global.u32 	[%rd8], %r10;
	ld.global.u32 	%r11, [%rd4+8];
	ld.global.u32 	%r12, [%rd10+8];
	mad.lo.s32 	%r13, %r12, %r11, %r10;
	st.global.u32 	[%rd8], %r13;
	ld.global.u32 	%r14, [%rd4+12];
	ld.global.u32 	%r15, [%rd10+12];
	mad.lo.s32 	%r16, %r15, %r14, %r13;
	st.global.u32 	[%rd8], %r16;
	ld.global.u32 	%r17, [%rd4+16];
	ld.global.u32 	%r18, [%rd10+16];
	mad.lo.s32 	%r19, %r18, %r17, %r16;
	st.global.u32 	[%rd8], %r19;
	ld.global.u32 	%r20, [%rd4+20];
	ld.global.u32 	%r21, [%rd10+20];
	mad.lo.s32 	%r22, %r21, %r20, %r19;
	st.global.u32 	[%rd8], %r22;
	ld.global.u32 	%r23, [%rd4+24];
	ld.global.u32 	%r24, [%rd10+24];
	mad.lo.s32 	%r25, %r24, %r23, %r22;
	st.global.u32 	[%rd8], %r25;
	ld.global.u32 	%r26, [%rd4+28];
	ld.global.u32 	%r27, [%rd10+28];
	mad.lo.s32 	%r28, %r27, %r26, %r25;
	st.global.u32 	[%rd8], %r28;
	ld.global.u32 	%r29, [%rd4+32];
	ld.global.u32 	%r30, [%rd10+32];
	mad.lo.s32 	%r31, %r30, %r29, %r28;
	st.global.u32 	[%rd8], %r31;
	ld.global.u32 	%r32, [%rd4+36];
	ld.global.u32 	%r33, [%rd10+36];
	mad.lo.s32 	%r34, %r33, %r32, %r31;
	st.global.u32 	[%rd8], %r34;
$L__BB0_2:
	ret;

}


// ===== COMPILED SASS (sm_100) =====

	.target	sm_100

	.elftype	@"ET_EXEC"


//--------------------- .note.nv.tkinfo           --------------------------
	.section	.note.nv.tkinfo,"",@"SHT_NOTE"
	.sectionflags	@"SHF_NOTE_NV_TKINFO"
	.tkinfo
        /*0018*/ 	.word	0x00000002
        /*0030*/ 	.string	""
        /*0030*/ 	.string	"ptxas"
        /*0030*/ 	.string	"Cuda compilation tools, release 13.0, V13.0.88"
        /*0030*/ 	.string	"Build cuda_13.0.r13.0/compiler.36424714_0"
        /*0030*/ 	.string	"-arch sm_100 -m 64 "



//--------------------- .note.nv.cuinfo           --------------------------
	.section	.note.nv.cuinfo,"",@"SHT_NOTE"
	.sectionflags	@"SHF_NOTE_NV_CUINFO"
        /*0018*/ 	.short	0x0002
        /*001a*/ 	.short	0x0064
        /*001c*/ 	.short	0x0082
	.zero		2


//--------------------- .nv.info                  --------------------------
	.section	.nv.info,"",@"SHT_CUDA_INFO"
	.align	4


	//----- nvinfo : EIATTR_REGCOUNT
	.align		4
        /*0000*/ 	.byte	0x04, 0x2f
        /*0002*/ 	.short	(.L_1 - .L_0)
	.align		4
.L_0:
        /*0004*/ 	.word	index@(_Z10vectMatMulPiS_S_i)
        /*0008*/ 	.word	0x00000010


	//----- nvinfo : EIATTR_FRAME_SIZE
	.align		4
.L_1:
        /*000c*/ 	.byte	0x04, 0x11
        /*000e*/ 	.short	(.L_3 - .L_2)
	.align		4
.L_2:
        /*0010*/ 	.word	index@(_Z10vectMatMulPiS_S_i)
        /*0014*/ 	.word	0x00000000


	//----- nvinfo : EIATTR_MIN_STACK_SIZE
	.align		4
.L_3:
        /*0018*/ 	.byte	0x04, 0x12
        /*001a*/ 	.short	(.L_5 - .L_4)
	.align		4
.L_4:
        /*001c*/ 	.word	index@(_Z10vectMatMulPiS_S_i)
        /*0020*/ 	.word	0x00000000
.L_5:


//--------------------- .nv.compat                --------------------------
	.section	.nv.compat,"",@"SHT_CUDA_COMPAT_INFO"
	.align	4
        /*0000*/ 	.byte	0x02, 0x09, 0x00, 0x00, 0x02, 0x02, 0x01, 0x00, 0x02, 0x05, 0x05, 0x00, 0x03, 0x07, 0x01, 0x01
        /*0010*/ 	.byte	0x02, 0x03, 0x00, 0x00, 0x02, 0x06, 0x01, 0x00, 0x04, 0x0b, 0x08, 0x00, 0x09, 0x00, 0x00, 0x00
        /*0020*/ 	.byte	0x00, 0x00, 0x00, 0x00


//--------------------- .nv.info._Z10vectMatMulPiS_S_i --------------------------
	.section	.nv.info._Z10vectMatMulPiS_S_i,"",@"SHT_CUDA_INFO"
	.sectionflags	@""
	.align	4


	//----- nvinfo : EIATTR_CUDA_API_VERSION
	.align		4
        /*0000*/ 	.byte	0x04, 0x37
        /*0002*/ 	.short	(.L_7 - .L_6)
.L_6:
        /*0004*/ 	.word	0x00000082


	//----- nvinfo : EIATTR_KPARAM_INFO
	.align		4
.L_7:
        /*0008*/ 	.byte	0x04, 0x17
        /*000a*/ 	.short	(.L_9 - .L_8)
.L_8:
        /*000c*/ 	.word	0x00000000
        /*0010*/ 	.short	0x0003
        /*0012*/ 	.short	0x0018
        /*0014*/ 	.byte	0x00, 0xf0, 0x11, 0x00


	//----- nvinfo : EIATTR_KPARAM_INFO
	.align		4
.L_9:
        /*0018*/ 	.byte	0x04, 0x17
        /*001a*/ 	.short	(.L_11 - .L_10)
.L_10:
        /*001c*/ 	.word	0x00000000
        /*0020*/ 	.short	0x0002
        /*0022*/ 	.short	0x0010
        /*0024*/ 	.byte	0x00, 0xf5, 0x21, 0x00


	//----- nvinfo : EIATTR_KPARAM_INFO
	.align		4
.L_11:
        /*0028*/ 	.byte	0x04, 0x17
        /*002a*/ 	.short	(.L_13 - .L_12)
.L_12:
        /*002c*/ 	.word	0x00000000
        /*0030*/ 	.short	0x0001
        /*0032*/ 	.short	0x0008
        /*0034*/ 	.byte	0x00, 0xf5, 0x21, 0x00


	//----- nvinfo : EIATTR_KPARAM_INFO
	.align		4
.L_13:
        /*0038*/ 	.byte	0x04, 0x17
        /*003a*/ 	.short	(.L_15 - .L_14)
.L_14:
        /*003c*/ 	.word	0x00000000
        /*0040*/ 	.short	0x0000
        /*0042*/ 	.short	0x0000
        /*0044*/ 	.byte	0x00, 0xf5, 0x21, 0x00


	//----- nvinfo : EIATTR_SPARSE_MMA_MASK
	.align		4
.L_15:
        /*0048*/ 	.byte	0x03, 0x50
        /*004a*/ 	.short	0x0000


	//----- nvinfo : EIATTR_MAXREG_COUNT
	.align		4
        /*004c*/ 	.byte	0x03, 0x1b
        /*004e*/ 	.short	0x00ff


	//----- nvinfo : EIATTR_MERCURY_ISA_VERSION
	.align		4
        /*0050*/ 	.byte	0x03, 0x5f
        /*0052*/ 	.short	0x0101


	//----- nvinfo : EIATTR_VRC_CTA_INIT_COUNT
	.align		4
        /*0054*/ 	.byte	0x02, 0x4a
	.zero		1
	.zero		1


	//----- nvinfo : EIATTR_EXIT_INSTR_OFFSETS
	.align		4
        /*0058*/ 	.byte	0x04, 0x1c
        /*005a*/ 	.short	(.L_17 - .L_16)


	//   ....[0]....
.L_16:
        /*005c*/ 	.word	0x00000040


	//   ....[1]....
        /*0060*/ 	.word	0x00000350


	//----- nvinfo : EIATTR_CBANK_PARAM_SIZE
	.align		4
.L_17:
        /*0064*/ 	.byte	0x03, 0x19
        /*0066*/ 	.short	0x001c


	//----- nvinfo : EIATTR_PARAM_CBANK
	.align		4
        /*0068*/ 	.byte	0x04, 0x0a
        /*006a*/ 	.short	(.L_19 - .L_18)
	.align		4
.L_18:
        /*006c*/ 	.word	index@(.nv.constant0._Z10vectMatMulPiS_S_i)
        /*0070*/ 	.short	0x0380
        /*0072*/ 	.short	0x001c


	//----- nvinfo : EIATTR_SW_WAR
	.align		4
.L_19:
        /*0074*/ 	.byte	0x04, 0x36
        /*0076*/ 	.short	(.L_21 - .L_20)
.L_20:
        /*0078*/ 	.word	0x00000008
.L_21:


//--------------------- .nv.callgraph             --------------------------
	.section	.nv.callgraph,"",@"SHT_CUDA_CALLGRAPH"
	.align	4
	.sectionentsize	8
	.align		4
        /*0000*/ 	.word	0x00000000
	.align		4
        /*0004*/ 	.word	0xffffffff
	.align		4
        /*0008*/ 	.word	0x00000000
	.align		4
        /*000c*/ 	.word	0xfffffffe
	.align		4
        /*0010*/ 	.word	0x00000000
	.align		4
        /*0014*/ 	.word	0xfffffffd
	.align		4
        /*0018*/ 	.word	0x00000000
	.align		4
        /*001c*/ 	.word	0xfffffffc


//--------------------- .text._Z10vectMatMulPiS_S_i --------------------------
	.section	.text._Z10vectMatMulPiS_S_i,"ax",@progbits
	.align	128
        .global         _Z10vectMatMulPiS_S_i
        .type           _Z10vectMatMulPiS_S_i,@function
        .size           _Z10vectMatMulPiS_S_i,(.L_x_1 - _Z10vectMatMulPiS_S_i)
        .other          _Z10vectMatMulPiS_S_i,@"STO_CUDA_ENTRY STV_DEFAULT"
_Z10vectMatMulPiS_S_i:
.text._Z10vectMatMulPiS_S_i:
[----:B------:R-:W-:Y:S01]  /*0000*/  LDC R1, c[0x0][0x37c] ;  /* 0x0000df00ff017b82 */ /* 0x000fe20000000800 */
[----:B------:R-:W0:Y:S01]  /*0010*/  S2R R11, SR_TID.X ;  /* 0x00000000000b7919 */ /* 0x000e220000002100 */
[----:B------:R-:W0:Y:S02]  /*0020*/  LDCU UR6, c[0x0][0x398] ;  /* 0x00007300ff0677ac */ /* 0x000e240008000800 */
[----:B0-----:R-:W-:-:S13]  /*0030*/  ISETP.GE.AND P0, PT, R11, UR6, PT ;  /* 0x000000060b007c0c */ /* 0x001fda000bf06270 */
[----:B------:R-:W-:Y:S05]  /*0040*/  @P0 EXIT ;  /* 0x000000000000094d */ /* 0x000fea0003800000 */
[----:B------:R-:W0:Y:S01]  /*0050*/  LDC.64 R4, c[0x0][0x390] ;  /* 0x0000e400ff047b82 */ /* 0x000e220000000a00 */
[----:B------:R-:W1:Y:S01]  /*0060*/  LDCU.64 UR4, c[0x0][0x358] ;  /* 0x00006b00ff0477ac */ /* 0x000e620008000a00 */
[----:B------:R-:W-:-:S06]  /*0070*/  IMAD R9, R11, UR6, RZ ;  /* 0x000000060b097c24 */ /* 0x000fcc000f8e02ff */
[----:B------:R-:W2:Y:S08]  /*0080*/  LDC.64 R6, c[0x0][0x388] ;  /* 0x0000e200ff067b82 */ /* 0x000eb00000000a00 */
[----:B------:R-:W3:Y:S01]  /*0090*/  LDC.64 R2, c[0x0][0x380] ;  /* 0x0000e000ff027b82 */ /* 0x000ee20000000a00 */
[----:B0-----:R-:W-:-:S05]  /*00a0*/  IMAD.WIDE.U32 R4, R11, 0x4, R4 ;  /* 0x000000040b047825 */ /* 0x001fca00078e0004 */
[----:B-1----:R-:W4:Y:S01]  /*00b0*/  LDG.E R0, desc[UR4][R4.64] ;  /* 0x0000000404007981 */ /* 0x002f22000c1e1900 */
[----:B--2---:R-:W-:-:S05]  /*00c0*/  IMAD.WIDE.U32 R6, R9, 0x4, R6 ;  /* 0x0000000409067825 */ /* 0x004fca00078e0006 */
[----:B------:R-:W4:Y:S04]  /*00d0*/  LDG.E R8, desc[UR4][R6.64] ;  /* 0x0000000406087981 */ /* 0x000f28000c1e1900 */
[----:B---3--:R-:W4:Y:S02]  /*00e0*/  LDG.E R9, desc[UR4][R2.64] ;  /* 0x0000000402097981 */ /* 0x008f24000c1e1900 */
[----:B----4-:R-:W-:-:S05]  /*00f0*/  IMAD R9, R9, R8, R0 ;  /* 0x0000000809097224 */ /* 0x010fca00078e0200 */
[----:B------:R0:W-:Y:S04]  /*0100*/  STG.E desc[UR4][R4.64], R9 ;  /* 0x0000000904007986 */ /* 0x0001e8000c101904 */
[----:B------:R-:W2:Y:S04]  /*0110*/  LDG.E R0, desc[UR4][R2.64+0x4] ;  /* 0x0000040402007981 */ /* 0x000ea8000c1e1900 */
[----:B------:R-:W2:Y:S02]  /*0120*/  LDG.E R8, desc[UR4][R6.64+0x4] ;  /* 0x0000040406087981 */ /* 0x000ea4000c1e1900 */
[----:B--2---:R-:W-:-:S05]  /*0130*/  IMAD R11, R0, R8, R9 ;  /* 0x00000008000b7224 */ /* 0x004fca00078e0209 */
[----:B------:R1:W-:Y:S04]  /*0140*/  STG.E desc[UR4][R4.64], R11 ;  /* 0x0000000b04007986 */ /* 0x0003e8000c101904 */
[----:B------:R-:W2:Y:S04]  /*0150*/  LDG.E R0, desc[UR4][R2.64+0x8] ;  /* 0x0000080402007981 */ /* 0x000ea8000c1e1900 */
[----:B------:R-:W2:Y:S02]  /*0160*/  LDG.E R8, desc[UR4][R6.64+0x8] ;  /* 0x0000080406087981 */ /* 0x000ea4000c1e1900 */
[----:B--2---:R-:W-:-:S05]  /*0170*/  IMAD R13, R0, R8, R11 ;  /* 0x00000008000d7224 */ /* 0x004fca00078e020b */
[----:B------:R2:W-:Y:S04]  /*0180*/  STG.E desc[UR4][R4.64], R13 ;  /* 0x0000000d04007986 */ /* 0x0005e8000c101904 */
[----:B------:R-:W0:Y:S04]  /*0190*/  LDG.E R0, desc[UR4][R2.64+0xc] ;  /* 0x00000c0402007981 */ /* 0x000e28000c1e1900 */
[----:B------:R-:W0:Y:S02]  /*01a0*/  LDG.E R8, desc[UR4][R6.64+0xc] ;  /* 0x00000c0406087981 */ /* 0x000e24000c1e1900 */
[----:B0-----:R-:W-:-:S05]  /*01b0*/  IMAD R9, R0, R8, R13 ;  /* 0x0000000800097224 */ /* 0x001fca00078e020d */
[----:B------:R0:W-:Y:S04]  /*01c0*/  STG.E desc[UR4][R4.64], R9 ;  /* 0x0000000904007986 */ /* 0x0001e8000c101904 */
[----:B------:R-:W1:Y:S04]  /*01d0*/  LDG.E R0, desc[UR4][R2.64+0x10] ;  /* 0x0000100402007981 */ /* 0x000e68000c1e1900 */
[----:B------:R-:W1:Y:S02]  /*01e0*/  LDG.E R8, desc[UR4][R6.64+0x10] ;  /* 0x0000100406087981 */ /* 0x000e64000c1e1900 */
[----:B-1----:R-:W-:-:S05]  /*01f0*/  IMAD R11, R0, R8, R9 ;  /* 0x00000008000b7224 */ /* 0x002fca00078e0209 */
        /* <DEDUP_REMOVED lines=12> */
[----:B------:R-:W-:Y:S04]  /*02c0*/  STG.E desc[UR4][R4.64], R11 ;  /* 0x0000000b04007986 */ /* 0x000fe8000c101904 */
[----:B------:R-:W2:Y:S04]  /*02d0*/  LDG.E R0, desc[UR4][R2.64+0x20] ;  /* 0x0000200402007981 */ /* 0x000ea8000c1e1900 */
[----:B------:R-:W2:Y:S02]  /*02e0*/  LDG.E R8, desc[UR4][R6.64+0x20] ;  /* 0x0000200406087981 */ /* 0x000ea4000c1e1900 */
[----:B--2---:R-:W-:-:S05]  /*02f0*/  IMAD R13, R0, R8, R11 ;  /* 0x00000008000d7224 */ /* 0x004fca00078e020b */
[----:B------:R-:W-:Y:S04]  /*0300*/  STG.E desc[UR4][R4.64], R13 ;  /* 0x0000000d04007986 */ /* 0x000fe8000c101904 */
[----:B------:R-:W0:Y:S04]  /*0310*/  LDG.E R0, desc[UR4][R2.64+0x24] ;  /* 0x0000240402007981 */ /* 0x000e28000c1e1900 */
[----:B------:R-:W0:Y:S02]  /*0320*/  LDG.E R8, desc[UR4][R6.64+0x24] ;  /* 0x0000240406087981 */ /* 0x000e24000c1e1900 */
[----:B0-----:R-:W-:-:S05]  /*0330*/  IMAD R9, R0, R8, R13 ;  /* 0x0000000800097224 */ /* 0x001fca00078e020d */
[----:B------:R-:W-:Y:S01]  /*0340*/  STG.E desc[UR4][R4.64], R9 ;  /* 0x0000000904007986 */ /* 0x000fe2000c101904 */
[----:B------:R-:W-:Y:S05]  /*0350*/  EXIT ;  /* 0x000000000000794d */ /* 0x000fea0003800000 */
.L_x_0:
[----:B------:R-:W-:-:S00]  /*0360*/  BRA `(.L_x_0) ;  /* 0xfffffffc00fc7947 */ /* 0x000fc0000383ffff */
[----:B------:R-:W-:-:S00]  /*0370*/  NOP ;  /* 0x0000000000007918 */ /* 0x000fc00000000000 */
        /* <DEDUP_REMOVED lines=8> */
.L_x_1:


//--------------------- .nv.shared.reserved.0     --------------------------
	.section	.nv.shared.reserved.0,"aw",@nobits
	.weak		__nv_reservedSMEM_offset_0_alias
	.size		__nv_reservedSMEM_offset_0_alias, 0, 64
	.other		__nv_reservedSMEM_offset_0_alias,@"STO_CUDA_RESERVED_SHARED STV_DEFAULT"
__nv_reservedSMEM_offset_0_alias:
	.zero		0
	.zero		64


//--------------------- .nv.constant0._Z10vectMatMulPiS_S_i --------------------------
	.section	.nv.constant0._Z10vectMatMulPiS_S_i,"a",@progbits
	.sectionflags	@""
	.align	4
.nv.constant0._Z10vectMatMulPiS_S_i:
	.zero		924


//--------------------- SYMBOLS --------------------------

	.type		.nv.reservedSmem.offset0,@object
	.size		.nv.reservedSmem.offset0,0x4
